//
// Generated by NVIDIA NVVM Compiler
//
// Compiler Build ID: CL-36424714
// Cuda compilation tools, release 13.0, V13.0.88
// Based on NVVM 20.0.0
//

.version 9.0
.target sm_100
.address_size 64

	// .globl	_Z21apply_lei_gate_kernelPKfS0_PfPh13LeiGateParamsi

.visible .entry _Z21apply_lei_gate_kernelPKfS0_PfPh13LeiGateParamsi(
	.param .u64 .ptr .align 1 _Z21apply_lei_gate_kernelPKfS0_PfPh13LeiGateParamsi_param_0,
	.param .u64 .ptr .align 1 _Z21apply_lei_gate_kernelPKfS0_PfPh13LeiGateParamsi_param_1,
	.param .u64 .ptr .align 1 _Z21apply_lei_gate_kernelPKfS0_PfPh13LeiGateParamsi_param_2,
	.param .u64 .ptr .align 1 _Z21apply_lei_gate_kernelPKfS0_PfPh13LeiGateParamsi_param_3,
	.param .align 4 .b8 _Z21apply_lei_gate_kernelPKfS0_PfPh13LeiGateParamsi_param_4[24],
	.param .u32 _Z21apply_lei_gate_kernelPKfS0_PfPh13LeiGateParamsi_param_5
)
{
	.reg .pred 	%p<5>;
	.reg .b16 	%rs<2>;
	.reg .b32 	%r<6>;
	.reg .b32 	%f<29>;
	.reg .b64 	%rd<16>;

	ld.param.u64 	%rd1, [_Z21apply_lei_gate_kernelPKfS0_PfPh13LeiGateParamsi_param_0];
	ld.param.f32 	%f1, [_Z21apply_lei_gate_kernelPKfS0_PfPh13LeiGateParamsi_param_4];
	ld.param.f32 	%f2, [_Z21apply_lei_gate_kernelPKfS0_PfPh13LeiGateParamsi_param_4+4];
	ld.param.f32 	%f3, [_Z21apply_lei_gate_kernelPKfS0_PfPh13LeiGateParamsi_param_4+12];
	ld.param.f32 	%f4, [_Z21apply_lei_gate_kernelPKfS0_PfPh13LeiGateParamsi_param_4+16];
	ld.param.f32 	%f5, [_Z21apply_lei_gate_kernelPKfS0_PfPh13LeiGateParamsi_param_4+20];
	ld.param.u64 	%rd2, [_Z21apply_lei_gate_kernelPKfS0_PfPh13LeiGateParamsi_param_1];
	ld.param.u64 	%rd3, [_Z21apply_lei_gate_kernelPKfS0_PfPh13LeiGateParamsi_param_2];
	ld.param.u64 	%rd4, [_Z21apply_lei_gate_kernelPKfS0_PfPh13LeiGateParamsi_param_3];
	ld.param.u32 	%r2, [_Z21apply_lei_gate_kernelPKfS0_PfPh13LeiGateParamsi_param_5];
	mov.u32 	%r3, %ctaid.x;
	mov.u32 	%r4, %ntid.x;
	mov.u32 	%r5, %tid.x;
	mad.lo.s32 	%r1, %r3, %r4, %r5;
	setp.ge.s32 	%p1, %r1, %r2;
	@%p1 bra 	$L__BB0_4;
	cvta.to.global.u64 	%rd5, %rd1;
	cvta.to.global.u64 	%rd6, %rd2;
	mul.wide.s32 	%rd7, %r1, 4;
	add.s64 	%rd8, %rd5, %rd7;
	ld.global.nc.f32 	%f10, [%rd8];
	add.s64 	%rd9, %rd6, %rd7;
	ld.global.nc.f32 	%f11, [%rd9];
	mul.f32 	%f12, %f5, %f11;
	mov.f32 	%f13, 0f3F800000;
	sub.f32 	%f14, %f13, %f12;
	mul.f32 	%f15, %f10, %f14;
	mul.f32 	%f16, %f14, %f15;
	abs.f32 	%f17, %f16;
	setp.equ.f32 	%p2, %f17, 0f7F800000;
	max.f32 	%f18, %f16, 0f00000000;
	min.f32 	%f19, %f18, 0f3F800000;
	selp.f32 	%f6, 0f00000000, %f19, %p2;
	setp.geu.f32 	%p3, %f6, %f2;
	setp.lt.f32 	%p4, %f6, %f2;
	selp.u16 	%rs1, 1, 0, %p4;
	mov.f32 	%f28, 0f00000000;
	@%p3 bra 	$L__BB0_3;
	sub.f32 	%f20, %f2, %f6;
	max.f32 	%f21, %f2, 0f358637BD;
	div.rn.f32 	%f22, %f20, %f21;
	max.f32 	%f23, %f22, 0f00000000;
	mul.f32 	%f24, %f1, %f23;
	mul.f32 	%f25, %f5, %f24;
	max.f32 	%f26, %f25, 0f00000000;
	min.f32 	%f28, %f26, %f3;
$L__BB0_3:
	cvt.s64.s32 	%rd10, %r1;
	min.f32 	%f27, %f28, %f4;
	cvta.to.global.u64 	%rd11, %rd3;
	add.s64 	%rd13, %rd11, %rd7;
	st.global.f32 	[%rd13], %f27;
	cvta.to.global.u64 	%rd14, %rd4;
	add.s64 	%rd15, %rd14, %rd10;
	st.global.u8 	[%rd15], %rs1;
$L__BB0_4:
	ret;

}


// ===== COMPILED SASS (sm_100) =====

	.target	sm_100

	.elftype	@"ET_EXEC"


//--------------------- .note.nv.tkinfo           --------------------------
	.section	.note.nv.tkinfo,"",@"SHT_NOTE"
	.sectionflags	@"SHF_NOTE_NV_TKINFO"
	.tkinfo
        /*0018*/ 	.word	0x00000002
        /*0030*/ 	.string	""
        /*0030*/ 	.string	"ptxas"
        /*0030*/ 	.string	"Cuda compilation tools, release 13.0, V13.0.88"
        /*0030*/ 	.string	"Build cuda_13.0.r13.0/compiler.36424714_0"
        /*0030*/ 	.string	"-arch sm_100 -m 64 "



//--------------------- .note.nv.cuinfo           --------------------------
	.section	.note.nv.cuinfo,"",@"SHT_NOTE"
	.sectionflags	@"SHF_NOTE_NV_CUINFO"
        /*0018*/ 	.short	0x0002
        /*001a*/ 	.short	0x0064
        /*001c*/ 	.short	0x0082
	.zero		2


//--------------------- .nv.info                  --------------------------
	.section	.nv.info,"",@"SHT_CUDA_INFO"
	.align	4


	//----- nvinfo : EIATTR_REGCOUNT
	.align		4
        /*0000*/ 	.byte	0x04, 0x2f
        /*0002*/ 	.short	(.L_1 - .L_0)
	.align		4
.L_0:
        /*0004*/ 	.word	index@(_Z21apply_lei_gate_kernelPKfS0_PfPh13LeiGateParamsi)
        /*0008*/ 	.word	0x00000011


	//----- nvinfo : EIATTR_FRAME_SIZE
	.align		4
.L_1:
        /*000c*/ 	.byte	0x04, 0x11
        /*000e*/ 	.short	(.L_3 - .L_2)
	.align		4
.L_2:
        /*0010*/ 	.word	index@($__internal_0_$__cuda_sm3x_div_rn_noftz_f32_slowpath)
        /*0014*/ 	.word	0x00000000


	//----- nvinfo : EIATTR_FRAME_SIZE
	.align		4
.L_3:
        /*0018*/ 	.byte	0x04, 0x11
        /*001a*/ 	.short	(.L_5 - .L_4)
	.align		4
.L_4:
        /*001c*/ 	.word	index@(_Z21apply_lei_gate_kernelPKfS0_PfPh13LeiGateParamsi)
        /*0020*/ 	.word	0x00000000


	//----- nvinfo : EIATTR_MIN_STACK_SIZE
	.align		4
.L_5:
        /*0024*/ 	.byte	0x04, 0x12
        /*0026*/ 	.short	(.L_7 - .L_6)
	.align		4
.L_6:
        /*0028*/ 	.word	index@(_Z21apply_lei_gate_kernelPKfS0_PfPh13LeiGateParamsi)
        /*002c*/ 	.word	0x00000000
.L_7:


//--------------------- .nv.compat                --------------------------
	.section	.nv.compat,"",@"SHT_CUDA_COMPAT_INFO"
	.align	4
        /*0000*/ 	.byte	0x02, 0x09, 0x00, 0x00, 0x02, 0x02, 0x01, 0x00, 0x02, 0x05, 0x05, 0x00, 0x03, 0x07, 0x01, 0x01
        /*0010*/ 	.byte	0x02, 0x03, 0x00, 0x00, 0x02, 0x06, 0x01, 0x00, 0x04, 0x0b, 0x08, 0x00, 0x01, 0x00, 0x00, 0x00
        /*0020*/ 	.byte	0x00, 0x00, 0x00, 0x00


//--------------------- .nv.info._Z21apply_lei_gate_kernelPKfS0_PfPh13LeiGateParamsi --------------------------
	.section	.nv.info._Z21apply_lei_gate_kernelPKfS0_PfPh13LeiGateParamsi,"",@"SHT_CUDA_INFO"
	.sectionflags	@""
	.align	4


	//----- nvinfo : EIATTR_CUDA_API_VERSION
	.align		4
        /*0000*/ 	.byte	0x04, 0x37
        /*0002*/ 	.short	(.L_9 - .L_8)
.L_8:
        /*0004*/ 	.word	0x00000082


	//----- nvinfo : EIATTR_KPARAM_INFO
	.align		4
.L_9:
        /*0008*/ 	.byte	0x04, 0x17
        /*000a*/ 	.short	(.L_11 - .L_10)
.L_10:
        /*000c*/ 	.word	0x00000000
        /*0010*/ 	.short	0x0005
        /*0012*/ 	.short	0x0038
        /*0014*/ 	.byte	0x00, 0xf0, 0x11, 0x00


	//----- nvinfo : EIATTR_KPARAM_INFO
	.align		4
.L_11:
        /*0018*/ 	.byte	0x04, 0x17
        /*001a*/ 	.short	(.L_13 - .L_12)
.L_12:
        /*001c*/ 	.word	0x00000000
        /*0020*/ 	.short	0x0004
        /*0022*/ 	.short	0x0020
        /*0024*/ 	.byte	0x00, 0xf0, 0x61, 0x00


	//----- nvinfo : EIATTR_KPARAM_INFO
	.align		4
.L_13:
        /*0028*/ 	.byte	0x04, 0x17
        /*002a*/ 	.short	(.L_15 - .L_14)
.L_14:
        /*002c*/ 	.word	0x00000000
        /*0030*/ 	.short	0x0003
        /*0032*/ 	.short	0x0018
        /*0034*/ 	.byte	0x00, 0xf5, 0x21, 0x00


	//----- nvinfo : EIATTR_KPARAM_INFO
	.align		4
.L_15:
        /*0038*/ 	.byte	0x04, 0x17
        /*003a*/ 	.short	(.L_17 - .L_16)
.L_16:
        /*003c*/ 	.word	0x00000000
        /*0040*/ 	.short	0x0002
        /*0042*/ 	.short	0x0010
        /*0044*/ 	.byte	0x00, 0xf5, 0x21, 0x00


	//----- nvinfo : EIATTR_KPARAM_INFO
	.align		4
.L_17:
        /*0048*/ 	.byte	0x04, 0x17
        /*004a*/ 	.short	(.L_19 - .L_18)
.L_18:
        /*004c*/ 	.word	0x00000000
        /*0050*/ 	.short	0x0001
        /*0052*/ 	.short	0x0008
        /*0054*/ 	.byte	0x00, 0xf5, 0x21, 0x00


	//----- nvinfo : EIATTR_KPARAM_INFO
	.align		4
.L_19:
        /*0058*/ 	.byte	0x04, 0x17
        /*005a*/ 	.short	(.L_21 - .L_20)
.L_20:
        /*005c*/ 	.word	0x00000000
        /*0060*/ 	.short	0x0000
        /*0062*/ 	.short	0x0000
        /*0064*/ 	.byte	0x00, 0xf5, 0x21, 0x00


	//----- nvinfo : EIATTR_SPARSE_MMA_MASK
	.align		4
.L_21:
        /*0068*/ 	.byte	0x03, 0x50
        /*006a*/ 	.short	0x0000


	//----- nvinfo : EIATTR_MAXREG_COUNT
	.align		4
        /*006c*/ 	.byte	0x03, 0x1b
        /*006e*/ 	.short	0x00ff


	//----- nvinfo : EIATTR_MERCURY_ISA_VERSION
	.align		4
        /*0070*/ 	.byte	0x03, 0x5f
        /*0072*/ 	.short	0x0101


	//----- nvinfo : EIATTR_VRC_CTA_INIT_COUNT
	.align		4
        /*0074*/ 	.byte	0x02, 0x4a
	.zero		1
	.zero		1


	//----- nvinfo : EIATTR_EXIT_INSTR_OFFSETS
	.align		4
        /*0078*/ 	.byte	0x04, 0x1c
        /*007a*/ 	.short	(.L_23 - .L_22)


	//   ....[0]....
.L_22:
        /*007c*/ 	.word	0x00000070


	//   ....[1]....
        /*0080*/ 	.word	0x000003d0


	//----- nvinfo : EIATTR_CRS_STACK_SIZE
	.align		4
.L_23:
        /*0084*/ 	.byte	0x04, 0x1e
        /*0086*/ 	.short	(.L_25 - .L_24)
.L_24:
        /*0088*/ 	.word	0x00000000


	//----- nvinfo : EIATTR_CBANK_PARAM_SIZE
	.align		4
.L_25:
        /*008c*/ 	.byte	0x03, 0x19
        /*008e*/ 	.short	0x003c


	//----- nvinfo : EIATTR_PARAM_CBANK
	.align		4
        /*0090*/ 	.byte	0x04, 0x0a
        /*0092*/ 	.short	(.L_27 - .L_26)
	.align		4
.L_26:
        /*0094*/ 	.word	index@(.nv.constant0._Z21apply_lei_gate_kernelPKfS0_PfPh13LeiGateParamsi)
        /*0098*/ 	.short	0x0380
        /*009a*/ 	.short	0x003c


	//----- nvinfo : EIATTR_SW_WAR
	.align		4
.L_27:
        /*009c*/ 	.byte	0x04, 0x36
        /*009e*/ 	.short	(.L_29 - .L_28)
.L_28:
        /*00a0*/ 	.word	0x00000008
.L_29:


//--------------------- .nv.callgraph             --------------------------
	.section	.nv.callgraph,"",@"SHT_CUDA_CALLGRAPH"
	.align	4
	.sectionentsize	8
	.align		4
        /*0000*/ 	.word	0x00000000
	.align		4
        /*0004*/ 	.word	0xffffffff
	.align		4
        /*0008*/ 	.word	0x00000000
	.align		4
        /*000c*/ 	.word	0xfffffffe
	.align		4
        /*0010*/ 	.word	0x00000000
	.align		4
        /*0014*/ 	.word	0xfffffffd
	.align		4
        /*0018*/ 	.word	0x00000000
	.align		4
        /*001c*/ 	.word	0xfffffffc


//--------------------- .text._Z21apply_lei_gate_kernelPKfS0_PfPh13LeiGateParamsi --------------------------
	.section	.text._Z21apply_lei_gate_kernelPKfS0_PfPh13LeiGateParamsi,"ax",@progbits
	.align	128
        .global         _Z21apply_lei_gate_kernelPKfS0_PfPh13LeiGateParamsi
        .type           _Z21apply_lei_gate_kernelPKfS0_PfPh13LeiGateParamsi,@function
        .size           _Z21apply_lei_gate_kernelPKfS0_PfPh13LeiGateParamsi,(.L_x_16 - _Z21apply_lei_gate_kernelPKfS0_PfPh13LeiGateParamsi)
        .other          _Z21apply_lei_gate_kernelPKfS0_PfPh13LeiGateParamsi,@"STO_CUDA_ENTRY STV_DEFAULT"
_Z21apply_lei_gate_kernelPKfS0_PfPh13LeiGateParamsi:
.text._Z21apply_lei_gate_kernelPKfS0_PfPh13LeiGateParamsi:
[----:B------:R-:W-:Y:S01]  /*0000*/  LDC R1, c[0x0][0x37c] ;  /* 0x0000df00ff017b82 */ /* 0x000fe20000000800 */
[----:B------:R-:W0:Y:S07]  /*0010*/  S2R R3, SR_TID.X ;  /* 0x0000000000037919 */ /* 0x000e2e0000002100 */
[----:B------:R-:W0:Y:S01]  /*0020*/  S2UR UR4, SR_CTAID.X ;  /* 0x00000000000479c3 */ /* 0x000e220000002500 */
[----:B------:R-:W1:Y:S07]  /*0030*/  LDCU UR5, c[0x0][0x3b8] ;  /* 0x00007700ff0577ac */ /* 0x000e6e0008000800 */
[----:B------:R-:W0:Y:S02]  /*0040*/  LDC R2, c[0x0][0x360] ;  /* 0x0000d800ff027b82 */ /* 0x000e240000000800 */
[----:B0-----:R-:W-:-:S05]  /*0050*/  IMAD R2, R2, UR4, R3 ;  /* 0x0000000402027c24 */ /* 0x001fca000f8e0203 */
[----:B-1----:R-:W-:-:S13]  /*0060*/  ISETP.GE.AND P0, PT, R2, UR5, PT ;  /* 0x0000000502007c0c */ /* 0x002fda000bf06270 */
[----:B------:R-:W-:Y:S05]  /*0070*/  @P0 EXIT ;  /* 0x000000000000094d */ /* 0x000fea0003800000 */
[----:B------:R-:W0:Y:S01]  /*0080*/  LDC.64 R6, c[0x0][0x388] ;  /* 0x0000e200ff067b82 */ /* 0x000e220000000a00 */
[----:B------:R-:W1:Y:S07]  /*0090*/  LDCU.64 UR4, c[0x0][0x358] ;  /* 0x00006b00ff0477ac */ /* 0x000e6e0008000a00 */
[----:B------:R-:W2:Y:S08]  /*00a0*/  LDC.64 R4, c[0x0][0x380] ;  /* 0x0000e000ff047b82 */ /* 0x000eb00000000a00 */
[----:B------:R-:W3:Y:S01]  /*00b0*/  LDC R3, c[0x0][0x3b4] ;  /* 0x0000ed00ff037b82 */ /* 0x000ee20000000800 */
[----:B0-----:R-:W-:-:S07]  /*00c0*/  IMAD.WIDE R6, R2, 0x4, R6 ;  /* 0x0000000402067825 */ /* 0x001fce00078e0206 */
[----:B------:R-:W0:Y:S01]  /*00d0*/  LDC R8, c[0x0][0x3a4] ;  /* 0x0000e900ff087b82 */ /* 0x000e220000000800 */
[----:B-1----:R-:W3:Y:S01]  /*00e0*/  LDG.E.CONSTANT R6, desc[UR4][R6.64] ;  /* 0x0000000406067981 */ /* 0x002ee2000c1e9900 */
[----:B--2---:R-:W-:-:S06]  /*00f0*/  IMAD.WIDE R4, R2, 0x4, R4 ;  /* 0x0000000402047825 */ /* 0x004fcc00078e0204 */
[----:B------:R-:W2:Y:S01]  /*0100*/  LDG.E.CONSTANT R4, desc[UR4][R4.64] ;  /* 0x0000000404047981 */ /* 0x000ea2000c1e9900 */
[----:B------:R-:W-:Y:S01]  /*0110*/  BSSY.RECONVERGENT B0, `(.L_x_0) ;  /* 0x0000022000007945 */ /* 0x000fe20003800200 */
[----:B---3--:R-:W-:-:S04]  /*0120*/  FFMA R3, -R6, R3, 1 ;  /* 0x3f80000006037423 */ /* 0x008fc80000000103 */
[----:B--2---:R-:W-:-:S04]  /*0130*/  FMUL R0, R4, R3 ;  /* 0x0000000304007220 */ /* 0x004fc80000400000 */
[----:B------:R-:W-:-:S04]  /*0140*/  FMUL R0, R3, R0 ;  /* 0x0000000003007220 */ /* 0x000fc80000400000 */
[----:B------:R-:W-:Y:S01]  /*0150*/  FADD.SAT R3, RZ, R0 ;  /* 0x00000000ff037221 */ /* 0x000fe20000002000 */
[----:B------:R-:W-:-:S04]  /*0160*/  FSETP.NE.AND P0, PT, |R0|, +INF , PT ;  /* 0x7f8000000000780b */ /* 0x000fc80003f05200 */
[----:B------:R-:W-:-:S04]  /*0170*/  FSEL R3, R3, RZ, P0 ;  /* 0x000000ff03037208 */ /* 0x000fc80000000000 */
[----:B0-----:R-:W-:Y:S01]  /*0180*/  FSETP.GEU.AND P0, PT, R3, R8, PT ;  /* 0x000000080300720b */ /* 0x001fe20003f0e000 */
[----:B------:R-:W-:-:S03]  /*0190*/  IMAD.MOV.U32 R0, RZ, RZ, RZ ;  /* 0x000000ffff007224 */ /* 0x000fc600078e00ff */
[----:B------:R-:W-:-:S09]  /*01a0*/  SEL R4, RZ, 0x1, P0 ;  /* 0x00000001ff047807 */ /* 0x000fd20000000000 */
[----:B------:R-:W-:Y:S05]  /*01b0*/  @P0 BRA `(.L_x_1) ;  /* 0x00000000005c0947 */ /* 0x000fea0003800000 */
[----:B------:R-:W-:Y:S01]  /*01c0*/  FMNMX R5, R8, 9.9999999747524270788e-07, !PT ;  /* 0x358637bd08057809 */ /* 0x000fe20007800000 */
[----:B------:R-:W-:Y:S01]  /*01d0*/  FADD R0, -R3, R8 ;  /* 0x0000000803007221 */ /* 0x000fe20000000100 */
[----:B------:R-:W-:Y:S02]  /*01e0*/  BSSY.RECONVERGENT B1, `(.L_x_2) ;  /* 0x000000c000017945 */ /* 0x000fe40003800200 */
[----:B------:R-:W0:Y:S08]  /*01f0*/  MUFU.RCP R6, R5 ;  /* 0x0000000500067308 */ /* 0x000e300000001000 */
[----:B------:R-:W1:Y:S01]  /*0200*/  FCHK P0, R0, R5 ;  /* 0x0000000500007302 */ /* 0x000e620000000000 */
[----:B0-----:R-:W-:-:S04]  /*0210*/  FFMA R7, -R5, R6, 1 ;  /* 0x3f80000005077423 */ /* 0x001fc80000000106 */
[----:B------:R-:W-:-:S04]  /*0220*/  FFMA R7, R6, R7, R6 ;  /* 0x0000000706077223 */ /* 0x000fc80000000006 */
[----:B------:R-:W-:-:S04]  /*0230*/  FFMA R6, R0, R7, RZ ;  /* 0x0000000700067223 */ /* 0x000fc800000000ff */
[----:B------:R-:W-:-:S04]  /*0240*/  FFMA R3, -R5, R6, R0 ;  /* 0x0000000605037223 */ /* 0x000fc80000000100 */
[----:B------:R-:W-:Y:S01]  /*0250*/  FFMA R3, R7, R3, R6 ;  /* 0x0000000307037223 */ /* 0x000fe20000000006 */
[----:B-1----:R-:W-:Y:S06]  /*0260*/  @!P0 BRA `(.L_x_3) ;  /* 0x00000000000c8947 */ /* 0x002fec0003800000 */
[----:B------:R-:W-:-:S07]  /*0270*/  MOV R6, 0x290 ;  /* 0x0000029000067802 */ /* 0x000fce0000000f00 */
[----:B------:R-:W-:Y:S05]  /*0280*/  CALL.REL.NOINC `($__internal_0_$__cuda_sm3x_div_rn_noftz_f32_slowpath) ;  /* 0x0000000000547944 */ /* 0x000fea0003c00000 */
[----:B------:R-:W-:-:S07]  /*0290*/  IMAD.MOV.U32 R3, RZ, RZ, R0 ;  /* 0x000000ffff037224 */ /* 0x000fce00078e0000 */
.L_x_3:
[----:B------:R-:W-:Y:S05]  /*02a0*/  BSYNC.RECONVERGENT B1 ;  /* 0x0000000000017941 */ /* 0x000fea0003800200 */
.L_x_2:
[----:B------:R-:W0:Y:S01]  /*02b0*/  LDCU UR6, c[0x0][0x3a0] ;  /* 0x00007400ff0677ac */ /* 0x000e220008000800 */
[----:B------:R-:W-:Y:S01]  /*02c0*/  FMNMX R3, RZ, R3, !PT ;  /* 0x00000003ff037209 */ /* 0x000fe20007800000 */
[----:B------:R-:W1:Y:S01]  /*02d0*/  LDCU UR8, c[0x0][0x3b4] ;  /* 0x00007680ff0877ac */ /* 0x000e620008000800 */
[----:B------:R-:W2:Y:S03]  /*02e0*/  LDCU UR7, c[0x0][0x3ac] ;  /* 0x00007580ff0777ac */ /* 0x000ea60008000800 */
[----:B0-----:R-:W-:-:S04]  /*02f0*/  FMUL R3, R3, UR6 ;  /* 0x0000000603037c20 */ /* 0x001fc80008400000 */
[----:B-1----:R-:W-:-:S05]  /*0300*/  FMUL R3, R3, UR8 ;  /* 0x0000000803037c20 */ /* 0x002fca0008400000 */
[----:B------:R-:W-:-:S04]  /*0310*/  FMNMX R3, RZ, R3, !PT ;  /* 0x00000003ff037209 */ /* 0x000fc80007800000 */
[----:B--2---:R-:W-:-:S07]  /*0320*/  FMNMX R0, R3, UR7, PT ;  /* 0x0000000703007c09 */ /* 0x004fce000b800000 */
.L_x_1:
[----:B------:R-:W-:Y:S05]  /*0330*/  BSYNC.RECONVERGENT B0 ;  /* 0x0000000000007941 */ /* 0x000fea0003800200 */
.L_x_0:
[----:B------:R-:W0:Y:S01]  /*0340*/  LDC.64 R6, c[0x0][0x390] ;  /* 0x0000e400ff067b82 */ /* 0x000e220000000a00 */
[----:B------:R-:W1:Y:S01]  /*0350*/  LDCU.64 UR8, c[0x0][0x398] ;  /* 0x00007300ff0877ac */ /* 0x000e620008000a00 */
[----:B------:R-:W2:Y:S01]  /*0360*/  LDCU UR6, c[0x0][0x3b0] ;  /* 0x00007600ff0677ac */ /* 0x000ea20008000800 */
[----:B-1----:R-:W-:Y:S02]  /*0370*/  IADD3 R8, P0, PT, R2, UR8, RZ ;  /* 0x0000000802087c10 */ /* 0x002fe4000ff1e0ff */
[----:B--2---:R-:W-:Y:S01]  /*0380*/  FMNMX R3, R0, UR6, PT ;  /* 0x0000000600037c09 */ /* 0x004fe2000b800000 */
[C---:B0-----:R-:W-:Y:S01]  /*0390*/  IMAD.WIDE R6, R2.reuse, 0x4, R6 ;  /* 0x0000000402067825 */ /* 0x041fe200078e0206 */
[----:B------:R-:W-:-:S04]  /*03a0*/  LEA.HI.X.SX32 R9, R2, UR9, 0x1, P0 ;  /* 0x0000000902097c11 */ /* 0x000fc800080f0eff */
[----:B------:R-:W-:Y:S04]  /*03b0*/  STG.E desc[UR4][R6.64], R3 ;  /* 0x0000000306007986 */ /* 0x000fe8000c101904 */
[----:B------:R-:W-:Y:S01]  /*03c0*/  STG.E.U8 desc[UR4][R8.64], R4 ;  /* 0x0000000408007986 */ /* 0x000fe2000c101104 */
[----:B------:R-:W-:Y:S05]  /*03d0*/  EXIT ;  /* 0x000000000000794d */ /* 0x000fea0003800000 */
        .weak           $__internal_0_$__cuda_sm3x_div_rn_noftz_f32_slowpath
        .type           $__internal_0_$__cuda_sm3x_div_rn_noftz_f32_slowpath,@function
        .size           $__internal_0_$__cuda_sm3x_div_rn_noftz_f32_slowpath,(.L_x_16 - $__internal_0_$__cuda_sm3x_div_rn_noftz_f32_slowpath)
$__internal_0_$__cuda_sm3x_div_rn_noftz_f32_slowpath:
[----:B------:R-:W-:Y:S01]  /*03e0*/  SHF.R.U32.HI R7, RZ, 0x17, R5 ;  /* 0x00000017ff077819 */ /* 0x000fe20000011605 */
[----:B------:R-:W-:Y:S01]  /*03f0*/  BSSY.RECONVERGENT B2, `(.L_x_4) ;  /* 0x0000064000027945 */ /* 0x000fe20003800200 */
[--C-:B------:R-:W-:Y:S01]  /*0400*/  SHF.R.U32.HI R3, RZ, 0x17, R0.reuse ;  /* 0x00000017ff037819 */ /* 0x100fe20000011600 */
[----:B------:R-:W-:Y:S01]  /*0410*/  IMAD.MOV.U32 R9, RZ, RZ, R0 ;  /* 0x000000ffff097224 */ /* 0x000fe200078e0000 */
[----:B------:R-:W-:Y:S02]  /*0420*/  LOP3.LUT R8, R7, 0xff, RZ, 0xc0, !PT ;  /* 0x000000ff07087812 */ /* 0x000fe400078ec0ff */
[----:B------:R-:W-:-:S03]  /*0430*/  LOP3.LUT R7, R3, 0xff, RZ, 0xc0, !PT ;  /* 0x000000ff03077812 */ /* 0x000fc600078ec0ff */
[----:B------:R-:W-:Y:S02]  /*0440*/  VIADD R12, R8, 0xffffffff ;  /* 0xffffffff080c7836 */ /* 0x000fe40000000000 */
[----:B------:R-:W-:-:S03]  /*0450*/  VIADD R11, R7, 0xffffffff ;  /* 0xffffffff070b7836 */ /* 0x000fc60000000000 */
[----:B------:R-:W-:-:S04]  /*0460*/  ISETP.GT.U32.AND P0, PT, R12, 0xfd, PT ;  /* 0x000000fd0c00780c */ /* 0x000fc80003f04070 */
[----:B------:R-:W-:-:S13]  /*0470*/  ISETP.GT.U32.OR P0, PT, R11, 0xfd, P0 ;  /* 0x000000fd0b00780c */ /* 0x000fda0000704470 */
[----:B------:R-:W-:Y:S01]  /*0480*/  @!P0 IMAD.MOV.U32 R10, RZ, RZ, RZ ;  /* 0x000000ffff0a8224 */ /* 0x000fe200078e00ff */
[----:B------:R-:W-:Y:S06]  /*0490*/  @!P0 BRA `(.L_x_5) ;  /* 0x0000000000608947 */ /* 0x000fec0003800000 */
[----:B------:R-:W-:Y:S01]  /*04a0*/  FSETP.GTU.FTZ.AND P0, PT, |R0|, +INF , PT ;  /* 0x7f8000000000780b */ /* 0x000fe20003f1c200 */
[----:B------:R-:W-:Y:S01]  /*04b0*/  IMAD.MOV.U32 R3, RZ, RZ, R5 ;  /* 0x000000ffff037224 */ /* 0x000fe200078e0005 */
[----:B------:R-:W-:-:S04]  /*04c0*/  FSETP.GTU.FTZ.AND P1, PT, |R5|, +INF , PT ;  /* 0x7f8000000500780b */ /* 0x000fc80003f3c200 */
[----:B------:R-:W-:-:S13]  /*04d0*/  PLOP3.LUT P0, PT, P0, P1, PT, 0xf8, 0x8f ;  /* 0x00000000008f781c */ /* 0x000fda0000703f70 */
[----:B------:R-:W-:Y:S05]  /*04e0*/  @P0 BRA `(.L_x_6) ;  /* 0x00000004004c0947 */ /* 0x000fea0003800000 */
[----:B------:R-:W-:-:S13]  /*04f0*/  LOP3.LUT P0, RZ, R5, 0x7fffffff, R9, 0xc8, !PT ;  /* 0x7fffffff05ff7812 */ /* 0x000fda000780c809 */
[----:B------:R-:W-:Y:S05]  /*0500*/  @!P0 BRA `(.L_x_7) ;  /* 0x00000004003c8947 */ /* 0x000fea0003800000 */
[C---:B------:R-:W-:Y:S02]  /*0510*/  FSETP.NEU.FTZ.AND P2, PT, |R0|.reuse, +INF , PT ;  /* 0x7f8000000000780b */ /* 0x040fe40003f5d200 */
[----:B------:R-:W-:Y:S02]  /*0520*/  FSETP.NEU.FTZ.AND P1, PT, |R3|, +INF , PT ;  /* 0x7f8000000300780b */ /* 0x000fe40003f3d200 */
[----:B------:R-:W-:-:S11]  /*0530*/  FSETP.NEU.FTZ.AND P0, PT, |R0|, +INF , PT ;  /* 0x7f8000000000780b */ /* 0x000fd60003f1d200 */
[----:B------:R-:W-:Y:S05]  /*0540*/  @!P1 BRA !P2, `(.L_x_7) ;  /* 0x00000004002c9947 */ /* 0x000fea0005000000 */
[----:B------:R-:W-:-:S04]  /*0550*/  LOP3.LUT P2, RZ, R9, 0x7fffffff, RZ, 0xc0, !PT ;  /* 0x7fffffff09ff7812 */ /* 0x000fc8000784c0ff */
[----:B------:R-:W-:-:S13]  /*0560*/  PLOP3.LUT P1, PT, P1, P2, PT, 0x2f, 0xf2 ;  /* 0x0000000000f2781c */ /* 0x000fda0000f24577 */
[----:B------:R-:W-:Y:S05]  /*0570*/  @P1 BRA `(.L_x_8) ;  /* 0x0000000400181947 */ /* 0x000fea0003800000 */
[----:B------:R-:W-:-:S04]  /*0580*/  LOP3.LUT P1, RZ, R5, 0x7fffffff, RZ, 0xc0, !PT ;  /* 0x7fffffff05ff7812 */ /* 0x000fc8000782c0ff */
[----:B------:R-:W-:-:S13]  /*0590*/  PLOP3.LUT P0, PT, P0, P1, PT, 0x2f, 0xf2 ;  /* 0x0000000000f2781c */ /* 0x000fda0000702577 */
[----:B------:R-:W-:Y:S05]  /*05a0*/  @P0 BRA `(.L_x_9) ;  /* 0x0000000400000947 */ /* 0x000fea0003800000 */
[----:B------:R-:W-:Y:S02]  /*05b0*/  ISETP.GE.AND P0, PT, R11, RZ, PT ;  /* 0x000000ff0b00720c */ /* 0x000fe40003f06270 */
[----:B------:R-:W-:-:S11]  /*05c0*/  ISETP.GE.AND P1, PT, R12, RZ, PT ;  /* 0x000000ff0c00720c */ /* 0x000fd60003f26270 */
[----:B------:R-:W-:Y:S02]  /*05d0*/  @P0 IMAD.MOV.U32 R10, RZ, RZ, RZ ;  /* 0x000000ffff0a0224 */ /* 0x000fe400078e00ff */
[----:B------:R-:W-:Y:S01]  /*05e0*/  @!P0 FFMA R9, R0, 1.84467440737095516160e+19, RZ ;  /* 0x5f80000000098823 */ /* 0x000fe200000000ff */
[----:B------:R-:W-:Y:S02]  /*05f0*/  @!P0 IMAD.MOV.U32 R10, RZ, RZ, -0x40 ;  /* 0xffffffc0ff0a8424 */ /* 0x000fe400078e00ff */
[----:B------:R-:W-:Y:S02]  /*0600*/  @!P1 FFMA R5, R3, 1.84467440737095516160e+19, RZ ;  /* 0x5f80000003059823 */ /* 0x000fe400000000ff */
[----:B------:R-:W-:-:S07]  /*0610*/  @!P1 VIADD R10, R10, 0x40 ;  /* 0x000000400a0a9836 */ /* 0x000fce0000000000 */
.L_x_5:
[----:B------:R-:W-:Y:S01]  /*0620*/  LEA R0, R8, 0xc0800000, 0x17 ;  /* 0xc080000008007811 */ /* 0x000fe200078eb8ff */
[----:B------:R-:W-:Y:S01]  /*0630*/  VIADD R7, R7, 0xffffff81 ;  /* 0xffffff8107077836 */ /* 0x000fe20000000000 */
[----:B------:R-:W-:Y:S03]  /*0640*/  BSSY.RECONVERGENT B3, `(.L_x_10) ;  /* 0x0000035000037945 */ /* 0x000fe60003800200 */
[----:B------:R-:W-:Y:S02]  /*0650*/  IMAD.IADD R5, R5, 0x1, -R0 ;  /* 0x0000000105057824 */ /* 0x000fe400078e0a00 */
[C---:B------:R-:W-:Y:S01]  /*0660*/  IMAD R0, R7.reuse, -0x800000, R9 ;  /* 0xff80000007007824 */ /* 0x040fe200078e0209 */
[----:B------:R-:W-:Y:S01]  /*0670*/  IADD3 R7, PT, PT, R7, 0x7f, -R8 ;  /* 0x0000007f07077810 */ /* 0x000fe20007ffe808 */
[----:B------:R-:W0:Y:S01]  /*0680*/  MUFU.RCP R3, R5 ;  /* 0x0000000500037308 */ /* 0x000e220000001000 */
[----:B------:R-:W-:-:S03]  /*0690*/  FADD.FTZ R11, -R5, -RZ ;  /* 0x800000ff050b7221 */ /* 0x000fc60000010100 */
[----:B------:R-:W-:Y:S02]  /*06a0*/  IMAD.IADD R7, R7, 0x1, R10 ;  /* 0x0000000107077824 */ /* 0x000fe400078e020a */
[----:B0-----:R-:W-:-:S04]  /*06b0*/  FFMA R12, R3, R11, 1 ;  /* 0x3f800000030c7423 */ /* 0x001fc8000000000b */
[----:B------:R-:W-:-:S04]  /*06c0*/  FFMA R14, R3, R12, R3 ;  /* 0x0000000c030e7223 */ /* 0x000fc80000000003 */
[----:B------:R-:W-:-:S04]  /*06d0*/  FFMA R3, R0, R14, RZ ;  /* 0x0000000e00037223 */ /* 0x000fc800000000ff */
[----:B------:R-:W-:-:S04]  /*06e0*/  FFMA R12, R11, R3, R0 ;  /* 0x000000030b0c7223 */ /* 0x000fc80000000000 */
[----:B------:R-:W-:-:S04]  /*06f0*/  FFMA R9, R14, R12, R3 ;  /* 0x0000000c0e097223 */ /* 0x000fc80000000003 */
[----:B------:R-:W-:-:S04]  /*0700*/  FFMA R12, R11, R9, R0 ;  /* 0x000000090b0c7223 */ /* 0x000fc80000000000 */
[----:B------:R-:W-:-:S05]  /*0710*/  FFMA R0, R14, R12, R9 ;  /* 0x0000000c0e007223 */ /* 0x000fca0000000009 */
[----:B------:R-:W-:-:S04]  /*0720*/  SHF.R.U32.HI R3, RZ, 0x17, R0 ;  /* 0x00000017ff037819 */ /* 0x000fc80000011600 */
[----:B------:R-:W-:-:S05]  /*0730*/  LOP3.LUT R3, R3, 0xff, RZ, 0xc0, !PT ;  /* 0x000000ff03037812 */ /* 0x000fca00078ec0ff */
[----:B------:R-:W-:-:S04]  /*0740*/  IMAD.IADD R11, R3, 0x1, R7 ;  /* 0x00000001030b7824 */ /* 0x000fc800078e0207 */
[----:B------:R-:W-:-:S05]  /*0750*/  VIADD R3, R11, 0xffffffff ;  /* 0xffffffff0b037836 */ /* 0x000fca0000000000 */
[----:B------:R-:W-:-:S13]  /*0760*/  ISETP.GE.U32.AND P0, PT, R3, 0xfe, PT ;  /* 0x000000fe0300780c */ /* 0x000fda0003f06070 */
[----:B------:R-:W-:Y:S05]  /*0770*/  @!P0 BRA `(.L_x_11) ;  /* 0x0000000000808947 */ /* 0x000fea0003800000 */
[----:B------:R-:W-:-:S13]  /*0780*/  ISETP.GT.AND P0, PT, R11, 0xfe, PT ;  /* 0x000000fe0b00780c */ /* 0x000fda0003f04270 */
[----:B------:R-:W-:Y:S05]  /*0790*/  @P0 BRA `(.L_x_12) ;  /* 0x00000000006c0947 */ /* 0x000fea0003800000 */
[----:B------:R-:W-:-:S13]  /*07a0*/  ISETP.GE.AND P0, PT, R11, 0x1, PT ;  /* 0x000000010b00780c */ /* 0x000fda0003f06270 */
[----:B------:R-:W-:Y:S05]  /*07b0*/  @P0 BRA `(.L_x_13) ;  /* 0x0000000000740947 */ /* 0x000fea0003800000 */
[----:B------:R-:W-:Y:S02]  /*07c0*/  ISETP.GE.AND P0, PT, R11, -0x18, PT ;  /* 0xffffffe80b00780c */ /* 0x000fe40003f06270 */
[----:B------:R-:W-:-:S11]  /*07d0*/  LOP3.LUT R0, R0, 0x80000000, RZ, 0xc0, !PT ;  /* 0x8000000000007812 */ /* 0x000fd600078ec0ff */
[----:B------:R-:W-:Y:S05]  /*07e0*/  @!P0 BRA `(.L_x_13) ;  /* 0x0000000000688947 */ /* 0x000fea0003800000 */
[CCC-:B------:R-:W-:Y:S01]  /*07f0*/  FFMA.RZ R3, R14.reuse, R12.reuse, R9.reuse ;  /* 0x0000000c0e037223 */ /* 0x1c0fe2000000c009 */
[C---:B------:R-:W-:Y:S02]  /*0800*/  VIADD R10, R11.reuse, 0x20 ;  /* 0x000000200b0a7836 */ /* 0x040fe40000000000 */
[CC--:B------:R-:W-:Y:S01]  /*0810*/  FFMA.RM R8, R14.reuse, R12.reuse, R9 ;  /* 0x0000000c0e087223 */ /* 0x0c0fe20000004009 */
[----:B------:R-:W-:Y:S01]  /*0820*/  IMAD.MOV R7, RZ, RZ, -R11 ;  /* 0x000000ffff077224 */ /* 0x000fe200078e0a0b */
[----:B------:R-:W-:Y:S02]  /*0830*/  ISETP.NE.AND P2, PT, R11, RZ, PT ;  /* 0x000000ff0b00720c */ /* 0x000fe40003f45270 */
[----:B------:R-:W-:Y:S01]  /*0840*/  LOP3.LUT R5, R3, 0x7fffff, RZ, 0xc0, !PT ;  /* 0x007fffff03057812 */ /* 0x000fe200078ec0ff */
[----:B------:R-:W-:Y:S01]  /*0850*/  FFMA.RP R3, R14, R12, R9 ;  /* 0x0000000c0e037223 */ /* 0x000fe20000008009 */
[----:B------:R-:W-:Y:S02]  /*0860*/  ISETP.NE.AND P1, PT, R11, RZ, PT ;  /* 0x000000ff0b00720c */ /* 0x000fe40003f25270 */
[----:B------:R-:W-:-:S02]  /*0870*/  LOP3.LUT R5, R5, 0x800000, RZ, 0xfc, !PT ;  /* 0x0080000005057812 */ /* 0x000fc400078efcff */
[----:B------:R-:W-:Y:S02]  /*0880*/  FSETP.NEU.FTZ.AND P0, PT, R3, R8, PT ;  /* 0x000000080300720b */ /* 0x000fe40003f1d000 */
[----:B------:R-:W-:Y:S02]  /*0890*/  SHF.L.U32 R10, R5, R10, RZ ;  /* 0x0000000a050a7219 */ /* 0x000fe400000006ff */
[----:B------:R-:W-:Y:S02]  /*08a0*/  SEL R8, R7, RZ, P2 ;  /* 0x000000ff07087207 */ /* 0x000fe40001000000 */
[----:B------:R-:W-:Y:S02]  /*08b0*/  ISETP.NE.AND P1, PT, R10, RZ, P1 ;  /* 0x000000ff0a00720c */ /* 0x000fe40000f25270 */
[----:B------:R-:W-:Y:S02]  /*08c0*/  SHF.R.U32.HI R8, RZ, R8, R5 ;  /* 0x00000008ff087219 */ /* 0x000fe40000011605 */
[----:B------:R-:W-:-:S02]  /*08d0*/  PLOP3.LUT P0, PT, P0, P1, PT, 0xf8, 0x8f ;  /* 0x00000000008f781c */ /* 0x000fc40000703f70 */
[----:B------:R-:W-:Y:S02]  /*08e0*/  SHF.R.U32.HI R10, RZ, 0x1, R8 ;  /* 0x00000001ff0a7819 */ /* 0x000fe40000011608 */
[----:B------:R-:W-:-:S04]  /*08f0*/  SEL R3, RZ, 0x1, !P0 ;  /* 0x00000001ff037807 */ /* 0x000fc80004000000 */
[----:B------:R-:W-:-:S04]  /*0900*/  LOP3.LUT R3, R3, 0x1, R10, 0xf8, !PT ;  /* 0x0000000103037812 */ /* 0x000fc800078ef80a */
[----:B------:R-:W-:-:S05]  /*0910*/  LOP3.LUT R3, R3, R8, RZ, 0xc0, !PT ;  /* 0x0000000803037212 */ /* 0x000fca00078ec0ff */
[----:B------:R-:W-:-:S05]  /*0920*/  IMAD.IADD R3, R10, 0x1, R3 ;  /* 0x000000010a037824 */ /* 0x000fca00078e0203 */
[----:B------:R-:W-:Y:S01]  /*0930*/  LOP3.LUT R0, R3, R0, RZ, 0xfc, !PT ;  /* 0x0000000003007212 */ /* 0x000fe200078efcff */
[----:B------:R-:W-:Y:S06]  /*0940*/  BRA `(.L_x_13) ;  /* 0x0000000000107947 */ /* 0x000fec0003800000 */
.L_x_12:
[----:B------:R-:W-:-:S04]  /*0950*/  LOP3.LUT R0, R0, 0x80000000, RZ, 0xc0, !PT ;  /* 0x8000000000007812 */ /* 0x000fc800078ec0ff */
[----:B------:R-:W-:Y:S01]  /*0960*/  LOP3.LUT R0, R0, 0x7f800000, RZ, 0xfc, !PT ;  /* 0x7f80000000007812 */ /* 0x000fe200078efcff */
[----:B------:R-:W-:Y:S06]  /*0970*/  BRA `(.L_x_13) ;  /* 0x0000000000047947 */ /* 0x000fec0003800000 */
.L_x_11:
[----:B------:R-:W-:-:S07]  /*0980*/  IMAD R0, R7, 0x800000, R0 ;  /* 0x0080000007007824 */ /* 0x000fce00078e0200 */
.L_x_13:
[----:B------:R-:W-:Y:S05]  /*0990*/  BSYNC.RECONVERGENT B3 ;  /* 0x0000000000037941 */ /* 0x000fea0003800200 */
.L_x_10:
[----:B------:R-:W-:Y:S05]  /*09a0*/  BRA `(.L_x_14) ;  /* 0x0000000000207947 */ /* 0x000fea0003800000 */
.L_x_9:
[----:B------:R-:W-:-:S04]  /*09b0*/  LOP3.LUT R0, R5, 0x80000000, R9, 0x48, !PT ;  /* 0x8000000005007812 */ /* 0x000fc800078e4809 */
[----:B------:R-:W-:Y:S01]  /*09c0*/  LOP3.LUT R0, R0, 0x7f800000, RZ, 0xfc, !PT ;  /* 0x7f80000000007812 */ /* 0x000fe200078efcff */
[----:B------:R-:W-:Y:S06]  /*09d0*/  BRA `(.L_x_14) ;  /* 0x0000000000147947 */ /* 0x000fec0003800000 */
.L_x_8:
[----:B------:R-:W-:Y:S01]  /*09e0*/  LOP3.LUT R0, R5, 0x80000000, R9, 0x48, !PT ;  /* 0x8000000005007812 */ /* 0x000fe200078e4809 */
[----:B------:R-:W-:Y:S06]  /*09f0*/  BRA `(.L_x_14) ;  /* 0x00000000000c7947 */ /* 0x000fec0003800000 */
.L_x_7:
[----:B------:R-:W0:Y:S01]  /*0a00*/  MUFU.RSQ R0, -QNAN ;  /* 0xffc0000000007908 */ /* 0x000e220000001400 */
[----:B------:R-:W-:Y:S05]  /*0a10*/  BRA `(.L_x_14) ;  /* 0x0000000000047947 */ /* 0x000fea0003800000 */
.L_x_6:
[----:B------:R-:W-:-:S07]  /*0a20*/  FADD.FTZ R0, R0, R3 ;  /* 0x0000000300007221 */ /* 0x000fce0000010000 */
.L_x_14:
[----:B------:R-:W-:Y:S05]  /*0a30*/  BSYNC.RECONVERGENT B2 ;  /* 0x0000000000027941 */ /* 0x000fea0003800200 */
.L_x_4:
[----:B------:R-:W-:-:S04]  /*0a40*/  IMAD.MOV.U32 R7, RZ, RZ, 0x0 ;  /* 0x00000000ff077424 */ /* 0x000fc800078e00ff */
[----:B0-----:R-:W-:Y:S05]  /*0a50*/  RET.REL.NODEC R6 `(_Z21apply_lei_gate_kernelPKfS0_PfPh13LeiGateParamsi) ;  /* 0xfffffff406687950 */ /* 0x001fea0003c3ffff */
.L_x_15:
[----:B------:R-:W-:-:S00]  /*0a60*/  BRA `(.L_x_15) ;  /* 0xfffffffc00fc7947 */ /* 0x000fc0000383ffff */
[----:B------:R-:W-:-:S00]  /*0a70*/  NOP ;  /* 0x0000000000007918 */ /* 0x000fc00000000000 */
        /* <DEDUP_REMOVED lines=8> */
.L_x_16:


//--------------------- .nv.shared.reserved.0     --------------------------
	.section	.nv.shared.reserved.0,"aw",@nobits
	.weak		__nv_reservedSMEM_offset_0_alias
	.size		__nv_reservedSMEM_offset_0_alias, 0, 64
	.other		__nv_reservedSMEM_offset_0_alias,@"STO_CUDA_RESERVED_SHARED STV_DEFAULT"
__nv_reservedSMEM_offset_0_alias:
	.zero		0
	.zero		64


//--------------------- .nv.constant0._Z21apply_lei_gate_kernelPKfS0_PfPh13LeiGateParamsi --------------------------
	.section	.nv.constant0._Z21apply_lei_gate_kernelPKfS0_PfPh13LeiGateParamsi,"a",@progbits
	.sectionflags	@""
	.align	4
.nv.constant0._Z21apply_lei_gate_kernelPKfS0_PfPh13LeiGateParamsi:
	.zero		956


//--------------------- SYMBOLS --------------------------

	.type		.nv.reservedSmem.offset0,@object
	.size		.nv.reservedSmem.offset0,0x4
